//
// Generated by NVIDIA NVVM Compiler
//
// Compiler Build ID: CL-36424714
// Cuda compilation tools, release 13.0, V13.0.88
// Based on NVVM 20.0.0
//

.version 9.0
.target sm_100
.address_size 64

	// .globl	select_d

.visible .entry select_d(
	.param .u64 .ptr .align 1 select_d_param_0,
	.param .u64 .ptr .align 1 select_d_param_1,
	.param .f64 select_d_param_2,
	.param .f64 select_d_param_3,
	.param .u32 select_d_param_4
)
{
	.reg .pred 	%p<3>;
	.reg .b32 	%r<6>;
	.reg .b64 	%rd<8>;
	.reg .b64 	%fd<5>;

	ld.param.u64 	%rd1, [select_d_param_0];
	ld.param.u64 	%rd2, [select_d_param_1];
	ld.param.f64 	%fd1, [select_d_param_2];
	ld.param.f64 	%fd2, [select_d_param_3];
	ld.param.u32 	%r2, [select_d_param_4];
	mov.u32 	%r3, %ntid.x;
	mov.u32 	%r4, %ctaid.x;
	mov.u32 	%r5, %tid.x;
	mad.lo.s32 	%r1, %r3, %r4, %r5;
	setp.ge.s32 	%p1, %r1, %r2;
	@%p1 bra 	$L__BB0_2;
	cvta.to.global.u64 	%rd3, %rd1;
	cvta.to.global.u64 	%rd4, %rd2;
	mul.wide.s32 	%rd5, %r1, 8;
	add.s64 	%rd6, %rd3, %rd5;
	ld.global.f64 	%fd3, [%rd6];
	setp.ge.f64 	%p2, %fd3, 0d0000000000000000;
	selp.f64 	%fd4, %fd2, %fd1, %p2;
	add.s64 	%rd7, %rd4, %rd5;
	st.global.f64 	[%rd7], %fd4;
$L__BB0_2:
	ret;

}
	// .globl	select_f
.visible .entry select_f(
	.param .u64 .ptr .align 1 select_f_param_0,
	.param .u64 .ptr .align 1 select_f_param_1,
	.param .f32 select_f_param_2,
	.param .f32 select_f_param_3,
	.param .u32 select_f_param_4
)
{
	.reg .pred 	%p<3>;
	.reg .b32 	%r<6>;
	.reg .b32 	%f<5>;
	.reg .b64 	%rd<8>;

	ld.param.u64 	%rd1, [select_f_param_0];
	ld.param.u64 	%rd2, [select_f_param_1];
	ld.param.f32 	%f1, [select_f_param_2];
	ld.param.f32 	%f2, [select_f_param_3];
	ld.param.u32 	%r2, [select_f_param_4];
	mov.u32 	%r3, %ntid.x;
	mov.u32 	%r4, %ctaid.x;
	mov.u32 	%r5, %tid.x;
	mad.lo.s32 	%r1, %r3, %r4, %r5;
	setp.ge.s32 	%p1, %r1, %r2;
	@%p1 bra 	$L__BB1_2;
	cvta.to.global.u64 	%rd3, %rd1;
	cvta.to.global.u64 	%rd4, %rd2;
	mul.wide.s32 	%rd5, %r1, 4;
	add.s64 	%rd6, %rd3, %rd5;
	ld.global.f32 	%f3, [%rd6];
	setp.ge.f32 	%p2, %f3, 0f00000000;
	selp.f32 	%f4, %f2, %f1, %p2;
	add.s64 	%rd7, %rd4, %rd5;
	st.global.f32 	[%rd7], %f4;
$L__BB1_2:
	ret;

}


// ===== COMPILED SASS (sm_100) =====

	.target	sm_100

	.elftype	@"ET_EXEC"


//--------------------- .note.nv.tkinfo           --------------------------
	.section	.note.nv.tkinfo,"",@"SHT_NOTE"
	.sectionflags	@"SHF_NOTE_NV_TKINFO"
	.tkinfo
        /*0018*/ 	.word	0x00000002
        /*0030*/ 	.string	""
        /*0030*/ 	.string	"ptxas"
        /*0030*/ 	.string	"Cuda compilation tools, release 13.0, V13.0.88"
        /*0030*/ 	.string	"Build cuda_13.0.r13.0/compiler.36424714_0"
        /*0030*/ 	.string	"-arch sm_100 -m 64 "



//--------------------- .note.nv.cuinfo           --------------------------
	.section	.note.nv.cuinfo,"",@"SHT_NOTE"
	.sectionflags	@"SHF_NOTE_NV_CUINFO"
        /*0018*/ 	.short	0x0002
        /*001a*/ 	.short	0x0064
        /*001c*/ 	.short	0x0082
	.zero		2


//--------------------- .nv.info                  --------------------------
	.section	.nv.info,"",@"SHT_CUDA_INFO"
	.align	4


	//----- nvinfo : EIATTR_REGCOUNT
	.align		4
        /*0000*/ 	.byte	0x04, 0x2f
        /*0002*/ 	.short	(.L_1 - .L_0)
	.align		4
.L_0:
        /*0004*/ 	.word	index@(select_d)
        /*0008*/ 	.word	0x0000000c


	//----- nvinfo : EIATTR_FRAME_SIZE
	.align		4
.L_1:
        /*000c*/ 	.byte	0x04, 0x11
        /*000e*/ 	.short	(.L_3 - .L_2)
	.align		4
.L_2:
        /*0010*/ 	.word	index@(select_d)
        /*0014*/ 	.word	0x00000000


	//----- nvinfo : EIATTR_REGCOUNT
	.align		4
.L_3:
        /*0018*/ 	.byte	0x04, 0x2f
        /*001a*/ 	.short	(.L_5 - .L_4)
	.align		4
.L_4:
        /*001c*/ 	.word	index@(select_f)
        /*0020*/ 	.word	0x0000000c


	//----- nvinfo : EIATTR_FRAME_SIZE
	.align		4
.L_5:
        /*0024*/ 	.byte	0x04, 0x11
        /*0026*/ 	.short	(.L_7 - .L_6)
	.align		4
.L_6:
        /*0028*/ 	.word	index@(select_f)
        /*002c*/ 	.word	0x00000000


	//----- nvinfo : EIATTR_MIN_STACK_SIZE
	.align		4
.L_7:
        /*0030*/ 	.byte	0x04, 0x12
        /*0032*/ 	.short	(.L_9 - .L_8)
	.align		4
.L_8:
        /*0034*/ 	.word	index@(select_f)
        /*0038*/ 	.word	0x00000000


	//----- nvinfo : EIATTR_MIN_STACK_SIZE
	.align		4
.L_9:
        /*003c*/ 	.byte	0x04, 0x12
        /*003e*/ 	.short	(.L_11 - .L_10)
	.align		4
.L_10:
        /*0040*/ 	.word	index@(select_d)
        /*0044*/ 	.word	0x00000000
.L_11:


//--------------------- .nv.compat                --------------------------
	.section	.nv.compat,"",@"SHT_CUDA_COMPAT_INFO"
	.align	4
        /*0000*/ 	.byte	0x02, 0x09, 0x00, 0x00, 0x02, 0x02, 0x01, 0x00, 0x02, 0x05, 0x05, 0x00, 0x03, 0x07, 0x01, 0x01
        /*0010*/ 	.byte	0x02, 0x03, 0x00, 0x00, 0x02, 0x06, 0x01, 0x00, 0x04, 0x0b, 0x08, 0x00, 0x01, 0x00, 0x00, 0x00
        /*0020*/ 	.byte	0x00, 0x00, 0x00, 0x00


//--------------------- .nv.info.select_f         --------------------------
	.section	.nv.info.select_f,"",@"SHT_CUDA_INFO"
	.sectionflags	@""
	.align	4


	//----- nvinfo : EIATTR_CUDA_API_VERSION
	.align		4
        /*0000*/ 	.byte	0x04, 0x37
        /*0002*/ 	.short	(.L_13 - .L_12)
.L_12:
        /*0004*/ 	.word	0x00000082


	//----- nvinfo : EIATTR_KPARAM_INFO
	.align		4
.L_13:
        /*0008*/ 	.byte	0x04, 0x17
        /*000a*/ 	.short	(.L_15 - .L_14)
.L_14:
        /*000c*/ 	.word	0x00000000
        /*0010*/ 	.short	0x0004
        /*0012*/ 	.short	0x0018
        /*0014*/ 	.byte	0x00, 0xf0, 0x11, 0x00


	//----- nvinfo : EIATTR_KPARAM_INFO
	.align		4
.L_15:
        /*0018*/ 	.byte	0x04, 0x17
        /*001a*/ 	.short	(.L_17 - .L_16)
.L_16:
        /*001c*/ 	.word	0x00000000
        /*0020*/ 	.short	0x0003
        /*0022*/ 	.short	0x0014
        /*0024*/ 	.byte	0x00, 0xf0, 0x11, 0x00


	//----- nvinfo : EIATTR_KPARAM_INFO
	.align		4
.L_17:
        /*0028*/ 	.byte	0x04, 0x17
        /*002a*/ 	.short	(.L_19 - .L_18)
.L_18:
        /*002c*/ 	.word	0x00000000
        /*0030*/ 	.short	0x0002
        /*0032*/ 	.short	0x0010
        /*0034*/ 	.byte	0x00, 0xf0, 0x11, 0x00


	//----- nvinfo : EIATTR_KPARAM_INFO
	.align		4
.L_19:
        /*0038*/ 	.byte	0x04, 0x17
        /*003a*/ 	.short	(.L_21 - .L_20)
.L_20:
        /*003c*/ 	.word	0x00000000
        /*0040*/ 	.short	0x0001
        /*0042*/ 	.short	0x0008
        /*0044*/ 	.byte	0x00, 0xf5, 0x21, 0x00


	//----- nvinfo : EIATTR_KPARAM_INFO
	.align		4
.L_21:
        /*0048*/ 	.byte	0x04, 0x17
        /*004a*/ 	.short	(.L_23 - .L_22)
.L_22:
        /*004c*/ 	.word	0x00000000
        /*0050*/ 	.short	0x0000
        /*0052*/ 	.short	0x0000
        /*0054*/ 	.byte	0x00, 0xf5, 0x21, 0x00


	//----- nvinfo : EIATTR_SPARSE_MMA_MASK
	.align		4
.L_23:
        /*0058*/ 	.byte	0x03, 0x50
        /*005a*/ 	.short	0x0000


	//----- nvinfo : EIATTR_MAXREG_COUNT
	.align		4
        /*005c*/ 	.byte	0x03, 0x1b
        /*005e*/ 	.short	0x00ff


	//----- nvinfo : EIATTR_MERCURY_ISA_VERSION
	.align		4
        /*0060*/ 	.byte	0x03, 0x5f
        /*0062*/ 	.short	0x0101


	//----- nvinfo : EIATTR_VRC_CTA_INIT_COUNT
	.align		4
        /*0064*/ 	.byte	0x02, 0x4a
	.zero		1
	.zero		1


	//----- nvinfo : EIATTR_EXIT_INSTR_OFFSETS
	.align		4
        /*0068*/ 	.byte	0x04, 0x1c
        /*006a*/ 	.short	(.L_25 - .L_24)


	//   ....[0]....
.L_24:
        /*006c*/ 	.word	0x00000070


	//   ....[1]....
        /*0070*/ 	.word	0x00000120


	//----- nvinfo : EIATTR_CBANK_PARAM_SIZE
	.align		4
.L_25:
        /*0074*/ 	.byte	0x03, 0x19
        /*0076*/ 	.short	0x001c


	//----- nvinfo : EIATTR_PARAM_CBANK
	.align		4
        /*0078*/ 	.byte	0x04, 0x0a
        /*007a*/ 	.short	(.L_27 - .L_26)
	.align		4
.L_26:
        /*007c*/ 	.word	index@(.nv.constant0.select_f)
        /*0080*/ 	.short	0x0380
        /*0082*/ 	.short	0x001c


	//----- nvinfo : EIATTR_SW_WAR
	.align		4
.L_27:
        /*0084*/ 	.byte	0x04, 0x36
        /*0086*/ 	.short	(.L_29 - .L_28)
.L_28:
        /*0088*/ 	.word	0x00000008
.L_29:


//--------------------- .nv.info.select_d         --------------------------
	.section	.nv.info.select_d,"",@"SHT_CUDA_INFO"
	.sectionflags	@""
	.align	4


	//----- nvinfo : EIATTR_CUDA_API_VERSION
	.align		4
        /*0000*/ 	.byte	0x04, 0x37
        /*0002*/ 	.short	(.L_31 - .L_30)
.L_30:
        /*0004*/ 	.word	0x00000082


	//----- nvinfo : EIATTR_KPARAM_INFO
	.align		4
.L_31:
        /*0008*/ 	.byte	0x04, 0x17
        /*000a*/ 	.short	(.L_33 - .L_32)
.L_32:
        /*000c*/ 	.word	0x00000000
        /*0010*/ 	.short	0x0004
        /*0012*/ 	.short	0x0020
        /*0014*/ 	.byte	0x00, 0xf0, 0x11, 0x00


	//----- nvinfo : EIATTR_KPARAM_INFO
	.align		4
.L_33:
        /*0018*/ 	.byte	0x04, 0x17
        /*001a*/ 	.short	(.L_35 - .L_34)
.L_34:
        /*001c*/ 	.word	0x00000000
        /*0020*/ 	.short	0x0003
        /*0022*/ 	.short	0x0018
        /*0024*/ 	.byte	0x00, 0xf0, 0x21, 0x00


	//----- nvinfo : EIATTR_KPARAM_INFO
	.align		4
.L_35:
        /*0028*/ 	.byte	0x04, 0x17
        /*002a*/ 	.short	(.L_37 - .L_36)
.L_36:
        /*002c*/ 	.word	0x00000000
        /*0030*/ 	.short	0x0002
        /*0032*/ 	.short	0x0010
        /*0034*/ 	.byte	0x00, 0xf0, 0x21, 0x00


	//----- nvinfo : EIATTR_KPARAM_INFO
	.align		4
.L_37:
        /*0038*/ 	.byte	0x04, 0x17
        /*003a*/ 	.short	(.L_39 - .L_38)
.L_38:
        /*003c*/ 	.word	0x00000000
        /*0040*/ 	.short	0x0001
        /*0042*/ 	.short	0x0008
        /*0044*/ 	.byte	0x00, 0xf5, 0x21, 0x00


	//----- nvinfo : EIATTR_KPARAM_INFO
	.align		4
.L_39:
        /*0048*/ 	.byte	0x04, 0x17
        /*004a*/ 	.short	(.L_41 - .L_40)
.L_40:
        /*004c*/ 	.word	0x00000000
        /*0050*/ 	.short	0x0000
        /*0052*/ 	.short	0x0000
        /*0054*/ 	.byte	0x00, 0xf5, 0x21, 0x00


	//----- nvinfo : EIATTR_SPARSE_MMA_MASK
	.align		4
.L_41:
        /*0058*/ 	.byte	0x03, 0x50
        /*005a*/ 	.short	0x0000


	//----- nvinfo : EIATTR_MAXREG_COUNT
	.align		4
        /*005c*/ 	.byte	0x03, 0x1b
        /*005e*/ 	.short	0x00ff


	//----- nvinfo : EIATTR_MERCURY_ISA_VERSION
	.align		4
        /*0060*/ 	.byte	0x03, 0x5f
        /*0062*/ 	.short	0x0101


	//----- nvinfo : EIATTR_VRC_CTA_INIT_COUNT
	.align		4
        /*0064*/ 	.byte	0x02, 0x4a
	.zero		1
	.zero		1


	//----- nvinfo : EIATTR_EXIT_INSTR_OFFSETS
	.align		4
        /*0068*/ 	.byte	0x04, 0x1c
        /*006a*/ 	.short	(.L_43 - .L_42)


	//   ....[0]....
.L_42:
        /*006c*/ 	.word	0x00000070


	//   ....[1]....
        /*0070*/ 	.word	0x00000150


	//----- nvinfo : EIATTR_CBANK_PARAM_SIZE
	.align		4
.L_43:
        /*0074*/ 	.byte	0x03, 0x19
        /*0076*/ 	.short	0x0024


	//----- nvinfo : EIATTR_PARAM_CBANK
	.align		4
        /*0078*/ 	.byte	0x04, 0x0a
        /*007a*/ 	.short	(.L_45 - .L_44)
	.align		4
.L_44:
        /*007c*/ 	.word	index@(.nv.constant0.select_d)
        /*0080*/ 	.short	0x0380
        /*0082*/ 	.short	0x0024


	//----- nvinfo : EIATTR_SW_WAR
	.align		4
.L_45:
        /*0084*/ 	.byte	0x04, 0x36
        /*0086*/ 	.short	(.L_47 - .L_46)
.L_46:
        /*0088*/ 	.word	0x00000008
.L_47:


//--------------------- .nv.callgraph             --------------------------
	.section	.nv.callgraph,"",@"SHT_CUDA_CALLGRAPH"
	.align	4
	.sectionentsize	8
	.align		4
        /*0000*/ 	.word	0x00000000
	.align		4
        /*0004*/ 	.word	0xffffffff
	.align		4
        /*0008*/ 	.word	0x00000000
	.align		4
        /*000c*/ 	.word	0xfffffffe
	.align		4
        /*0010*/ 	.word	0x00000000
	.align		4
        /*0014*/ 	.word	0xfffffffd
	.align		4
        /*0018*/ 	.word	0x00000000
	.align		4
        /*001c*/ 	.word	0xfffffffc


//--------------------- .text.select_f            --------------------------
	.section	.text.select_f,"ax",@progbits
	.align	128
        .global         select_f
        .type           select_f,@function
        .size           select_f,(.L_x_2 - select_f)
        .other          select_f,@"STO_CUDA_ENTRY STV_DEFAULT"
select_f:
.text.select_f:
[----:B------:R-:W-:Y:S01]  /*0000*/  LDC R1, c[0x0][0x37c] ;  /* 0x0000df00ff017b82 */ /* 0x000fe20000000800 */
[----:B------:R-:W0:Y:S01]  /*0010*/  S2R R7, SR_CTAID.X ;  /* 0x0000000000077919 */ /* 0x000e220000002500 */
[----:B------:R-:W0:Y:S01]  /*0020*/  LDCU UR4, c[0x0][0x360] ;  /* 0x00006c00ff0477ac */ /* 0x000e220008000800 */
[----:B------:R-:W0:Y:S01]  /*0030*/  S2R R0, SR_TID.X ;  /* 0x0000000000007919 */ /* 0x000e220000002100 */
[----:B------:R-:W1:Y:S01]  /*0040*/  LDCU UR5, c[0x0][0x398] ;  /* 0x00007300ff0577ac */ /* 0x000e620008000800 */
[----:B0-----:R-:W-:-:S05]  /*0050*/  IMAD R7, R7, UR4, R0 ;  /* 0x0000000407077c24 */ /* 0x001fca000f8e0200 */
[----:B-1----:R-:W-:-:S13]  /*0060*/  ISETP.GE.AND P0, PT, R7, UR5, PT ;  /* 0x0000000507007c0c */ /* 0x002fda000bf06270 */
[----:B------:R-:W-:Y:S05]  /*0070*/  @P0 EXIT ;  /* 0x000000000000094d */ /* 0x000fea0003800000 */
[----:B------:R-:W0:Y:S01]  /*0080*/  LDC.64 R2, c[0x0][0x380] ;  /* 0x0000e000ff027b82 */ /* 0x000e220000000a00 */
[----:B------:R-:W1:Y:S07]  /*0090*/  LDCU.64 UR4, c[0x0][0x358] ;  /* 0x00006b00ff0477ac */ /* 0x000e6e0008000a00 */
[----:B------:R-:W2:Y:S08]  /*00a0*/  LDC R9, c[0x0][0x394] ;  /* 0x0000e500ff097b82 */ /* 0x000eb00000000800 */
[----:B------:R-:W3:Y:S01]  /*00b0*/  LDC.64 R4, c[0x0][0x388] ;  /* 0x0000e200ff047b82 */ /* 0x000ee20000000a00 */
[----:B0-----:R-:W-:-:S06]  /*00c0*/  IMAD.WIDE R2, R7, 0x4, R2 ;  /* 0x0000000407027825 */ /* 0x001fcc00078e0202 */
[----:B-1----:R-:W4:Y:S01]  /*00d0*/  LDG.E R2, desc[UR4][R2.64] ;  /* 0x0000000402027981 */ /* 0x002f22000c1e1900 */
[----:B---3--:R-:W-:Y:S01]  /*00e0*/  IMAD.WIDE R4, R7, 0x4, R4 ;  /* 0x0000000407047825 */ /* 0x008fe200078e0204 */
[----:B----4-:R-:W-:-:S13]  /*00f0*/  FSETP.GE.AND P0, PT, R2, RZ, PT ;  /* 0x000000ff0200720b */ /* 0x010fda0003f06000 */
[----:B--2---:R-:W0:Y:S02]  /*0100*/  @!P0 LDC R9, c[0x0][0x390] ;  /* 0x0000e400ff098b82 */ /* 0x004e240000000800 */
[----:B0-----:R-:W-:Y:S01]  /*0110*/  STG.E desc[UR4][R4.64], R9 ;  /* 0x0000000904007986 */ /* 0x001fe2000c101904 */
[----:B------:R-:W-:Y:S05]  /*0120*/  EXIT ;  /* 0x000000000000794d */ /* 0x000fea0003800000 */
.L_x_0:
[----:B------:R-:W-:-:S00]  /*0130*/  BRA `(.L_x_0) ;  /* 0xfffffffc00fc7947 */ /* 0x000fc0000383ffff */
[----:B------:R-:W-:-:S00]  /*0140*/  NOP ;  /* 0x0000000000007918 */ /* 0x000fc00000000000 */
        /* <DEDUP_REMOVED lines=11> */
.L_x_2:


//--------------------- .text.select_d            --------------------------
	.section	.text.select_d,"ax",@progbits
	.align	128
        .global         select_d
        .type           select_d,@function
        .size           select_d,(.L_x_3 - select_d)
        .other          select_d,@"STO_CUDA_ENTRY STV_DEFAULT"
select_d:
.text.select_d:
        /* <DEDUP_REMOVED lines=10> */
[----:B------:R-:W2:Y:S08]  /*00a0*/  LDC.64 R8, c[0x0][0x398] ;  /* 0x0000e600ff087b82 */ /* 0x000eb00000000a00 */
[----:B------:R-:W3:Y:S01]  /*00b0*/  LDC.64 R4, c[0x0][0x388] ;  /* 0x0000e200ff047b82 */ /* 0x000ee20000000a00 */
[----:B0-----:R-:W-:-:S06]  /*00c0*/  IMAD.WIDE R2, R7, 0x8, R2 ;  /* 0x0000000807027825 */ /* 0x001fcc00078e0202 */
[----:B-1----:R-:W4:Y:S01]  /*00d0*/  LDG.E.64 R2, desc[UR4][R2.64] ;  /* 0x0000000402027981 */ /* 0x002f22000c1e1b00 */
[----:B---3--:R-:W-:Y:S01]  /*00e0*/  IMAD.WIDE R4, R7, 0x8, R4 ;  /* 0x0000000807047825 */ /* 0x008fe200078e0204 */
[----:B----4-:R-:W-:-:S14]  /*00f0*/  DSETP.GE.AND P0, PT, R2, RZ, PT ;  /* 0x000000ff0200722a */ /* 0x010fdc0003f06000 */
[----:B--2---:R-:W0:Y:S08]  /*0100*/  @!P0 LDC R8, c[0x0][0x390] ;  /* 0x0000e400ff088b82 */ /* 0x004e300000000800 */
[----:B------:R-:W1:Y:S01]  /*0110*/  @!P0 LDC R9, c[0x0][0x394] ;  /* 0x0000e500ff098b82 */ /* 0x000e620000000800 */
[----:B0-----:R-:W-:Y:S02]  /*0120*/  MOV R2, R8 ;  /* 0x0000000800027202 */ /* 0x001fe40000000f00 */
[----:B-1----:R-:W-:-:S05]  /*0130*/  MOV R3, R9 ;  /* 0x0000000900037202 */ /* 0x002fca0000000f00 */
[----:B------:R-:W-:Y:S01]  /*0140*/  STG.E.64 desc[UR4][R4.64], R2 ;  /* 0x0000000204007986 */ /* 0x000fe2000c101b04 */
[----:B------:R-:W-:Y:S05]  /*0150*/  EXIT ;  /* 0x000000000000794d */ /* 0x000fea0003800000 */
.L_x_1:
        /* <DEDUP_REMOVED lines=10> */
.L_x_3:


//--------------------- .nv.shared.reserved.0     --------------------------
	.section	.nv.shared.reserved.0,"aw",@nobits
	.weak		__nv_reservedSMEM_offset_0_alias
	.size		__nv_reservedSMEM_offset_0_alias, 0, 64
	.other		__nv_reservedSMEM_offset_0_alias,@"STO_CUDA_RESERVED_SHARED STV_DEFAULT"
__nv_reservedSMEM_offset_0_alias:
	.zero		0
	.zero		64


//--------------------- .nv.constant0.select_f    --------------------------
	.section	.nv.constant0.select_f,"a",@progbits
	.sectionflags	@""
	.align	4
.nv.constant0.select_f:
	.zero		924


//--------------------- .nv.constant0.select_d    --------------------------
	.section	.nv.constant0.select_d,"a",@progbits
	.sectionflags	@""
	.align	4
.nv.constant0.select_d:
	.zero		932


//--------------------- SYMBOLS --------------------------

	.type		.nv.reservedSmem.offset0,@object
	.size		.nv.reservedSmem.offset0,0x4
